	.headerflags	@"EF_CUDA_TEXMODE_UNIFIED EF_CUDA_64BIT_ADDRESS EF_CUDA_ACCELERATORS EF_CUDA_SM90 EF_CUDA_VIRTUAL_SM(EF_CUDA_SM90)"
	.elftype	@"ET_EXEC"


//--------------------- .nv.info                  --------------------------
	.section	.nv.info,"",@"SHT_CUDA_INFO"
	.align	4


	//----- nvinfo : EIATTR_REGCOUNT
	.align		4
        /*0000*/ 	.byte	0x04, 0x2f
        /*0002*/ 	.short	(.L_3 - .L_2)
	.align		4
.L_2:
        /*0004*/ 	.word	index@(triton_poi_fused__native_batch_norm_legit_no_training_convolution_relu_29)
        /*0008*/ 	.word	0x00000016


	//----- nvinfo : EIATTR_MIN_STACK_SIZE
	.align		4
.L_3:
        /*000c*/ 	.byte	0x04, 0x12
        /*000e*/ 	.short	(.L_5 - .L_4)
	.align		4
.L_4:
        /*0010*/ 	.word	index@(triton_poi_fused__native_batch_norm_legit_no_training_convolution_relu_29)
        /*0014*/ 	.word	0x00000000


	//----- nvinfo : EIATTR_FRAME_SIZE
	.align		4
.L_5:
        /*0018*/ 	.byte	0x04, 0x11
        /*001a*/ 	.short	(.L_7 - .L_6)
	.align		4
.L_6:
        /*001c*/ 	.word	index@(triton_poi_fused__native_batch_norm_legit_no_training_convolution_relu_29)
        /*0020*/ 	.word	0x00000000


	//----- nvinfo : EIATTR_MIN_STACK_SIZE
	.align		4
.L_7:
        /*0024*/ 	.byte	0x04, 0x12
        /*0026*/ 	.short	(.L_9 - .L_8)
	.align		4
.L_8:
        /*0028*/ 	.word	index@(triton_poi_fused__native_batch_norm_legit_no_training_convolution_relu_29)
        /*002c*/ 	.word	0x00000000
.L_9:


//--------------------- .nv.info.triton_poi_fused__native_batch_norm_legit_no_training_convolution_relu_29 --------------------------
	.section	.nv.info.triton_poi_fused__native_batch_norm_legit_no_training_convolution_relu_29,"",@"SHT_CUDA_INFO"
	.sectionflags	@""
	.align	4


	//----- nvinfo : EIATTR_CUDA_API_VERSION
	.align		4
        /*0000*/ 	.byte	0x04, 0x37
        /*0002*/ 	.short	(.L_11 - .L_10)
.L_10:
        /*0004*/ 	.word	0x0000007c


	//----- nvinfo : EIATTR_KPARAM_INFO
	.align		4
.L_11:
        /*0008*/ 	.byte	0x04, 0x17
        /*000a*/ 	.short	(.L_13 - .L_12)
.L_12:
        /*000c*/ 	.word	0x00000000
        /*0010*/ 	.short	0x0007
        /*0012*/ 	.short	0x0038
        /*0014*/ 	.byte	0x00, 0xf0, 0x11, 0x00


	//----- nvinfo : EIATTR_KPARAM_INFO
	.align		4
.L_13:
        /*0018*/ 	.byte	0x04, 0x17
        /*001a*/ 	.short	(.L_15 - .L_14)
.L_14:
        /*001c*/ 	.word	0x00000000
        /*0020*/ 	.short	0x0006
        /*0022*/ 	.short	0x0030
        /*0024*/ 	.byte	0x00, 0xf4, 0x21, 0x00


	//----- nvinfo : EIATTR_KPARAM_INFO
	.align		4
.L_15:
        /*0028*/ 	.byte	0x04, 0x17
        /*002a*/ 	.short	(.L_17 - .L_16)
.L_16:
        /*002c*/ 	.word	0x00000000
        /*0030*/ 	.short	0x0005
        /*0032*/ 	.short	0x0028
        /*0034*/ 	.byte	0x00, 0xf4, 0x21, 0x00


	//----- nvinfo : EIATTR_KPARAM_INFO
	.align		4
.L_17:
        /*0038*/ 	.byte	0x04, 0x17
        /*003a*/ 	.short	(.L_19 - .L_18)
.L_18:
        /*003c*/ 	.word	0x00000000
        /*0040*/ 	.short	0x0004
        /*0042*/ 	.short	0x0020
        /*0044*/ 	.byte	0x00, 0xf4, 0x21, 0x00


	//----- nvinfo : EIATTR_KPARAM_INFO
	.align		4
.L_19:
        /*0048*/ 	.byte	0x04, 0x17
        /*004a*/ 	.short	(.L_21 - .L_20)
.L_20:
        /*004c*/ 	.word	0x00000000
        /*0050*/ 	.short	0x0003
        /*0052*/ 	.short	0x0018
        /*0054*/ 	.byte	0x00, 0xf4, 0x21, 0x00


	//----- nvinfo : EIATTR_KPARAM_INFO
	.align		4
.L_21:
        /*0058*/ 	.byte	0x04, 0x17
        /*005a*/ 	.short	(.L_23 - .L_22)
.L_22:
        /*005c*/ 	.word	0x00000000
        /*0060*/ 	.short	0x0002
        /*0062*/ 	.short	0x0010
        /*0064*/ 	.byte	0x00, 0xf4, 0x21, 0x00


	//----- nvinfo : EIATTR_KPARAM_INFO
	.align		4
.L_23:
        /*0068*/ 	.byte	0x04, 0x17
        /*006a*/ 	.short	(.L_25 - .L_24)
.L_24:
        /*006c*/ 	.word	0x00000000
        /*0070*/ 	.short	0x0001
        /*0072*/ 	.short	0x0008
        /*0074*/ 	.byte	0x00, 0xf4, 0x21, 0x00


	//----- nvinfo : EIATTR_KPARAM_INFO
	.align		4
.L_25:
        /*0078*/ 	.byte	0x04, 0x17
        /*007a*/ 	.short	(.L_27 - .L_26)
.L_26:
        /*007c*/ 	.word	0x00000000
        /*0080*/ 	.short	0x0000
        /*0082*/ 	.short	0x0000
        /*0084*/ 	.byte	0x00, 0xf4, 0x21, 0x00


	//----- nvinfo : EIATTR_SPARSE_MMA_MASK
	.align		4
.L_27:
        /*0088*/ 	.byte	0x03, 0x50
        /*008a*/ 	.short	0x0000


	//----- nvinfo : EIATTR_MAXREG_COUNT
	.align		4
        /*008c*/ 	.byte	0x03, 0x1b
        /*008e*/ 	.short	0x00ff


	//----- nvinfo : EIATTR_EXIT_INSTR_OFFSETS
	.align		4
        /*0090*/ 	.byte	0x04, 0x1c
        /*0092*/ 	.short	(.L_29 - .L_28)


	//   ....[0]....
.L_28:
        /*0094*/ 	.word	0x00000370


	//   ....[1]....
        /*0098*/ 	.word	0x00000390


	//----- nvinfo : EIATTR_REQNTID
	.align		4
.L_29:
        /*009c*/ 	.byte	0x04, 0x10
        /*009e*/ 	.short	(.L_31 - .L_30)
.L_30:
        /*00a0*/ 	.word	0x00000020
        /*00a4*/ 	.word	0x00000001
        /*00a8*/ 	.word	0x00000001


	//----- nvinfo : EIATTR_CBANK_PARAM_SIZE
	.align		4
.L_31:
        /*00ac*/ 	.byte	0x03, 0x19
        /*00ae*/ 	.short	0x003c


	//----- nvinfo : EIATTR_PARAM_CBANK
	.align		4
        /*00b0*/ 	.byte	0x04, 0x0a
        /*00b2*/ 	.short	(.L_33 - .L_32)
	.align		4
.L_32:
        /*00b4*/ 	.word	index@(.nv.constant0.triton_poi_fused__native_batch_norm_legit_no_training_convolution_relu_29)
        /*00b8*/ 	.short	0x0210
        /*00ba*/ 	.short	0x003c


	//----- nvinfo : EIATTR_SW_WAR
	.align		4
.L_33:
        /*00bc*/ 	.byte	0x04, 0x36
        /*00be*/ 	.short	(.L_35 - .L_34)
.L_34:
        /*00c0*/ 	.word	0x00000008
.L_35:


//--------------------- .nv.callgraph             --------------------------
	.section	.nv.callgraph,"",@"SHT_CUDA_CALLGRAPH"
	.align	4
	.sectionentsize	8
	.align		4
        /*0000*/ 	.word	0x00000000
	.align		4
        /*0004*/ 	.word	0xffffffff
	.align		4
        /*0008*/ 	.word	0x00000000
	.align		4
        /*000c*/ 	.word	0xfffffffe
	.align		4
        /*0010*/ 	.word	0x00000000
	.align		4
        /*0014*/ 	.word	0xfffffffd
	.align		4
        /*0018*/ 	.word	0x00000000
	.align		4
        /*001c*/ 	.word	0xfffffffc


//--------------------- .nv.constant4             --------------------------
	.section	.nv.constant4,"a",@progbits
	.align	8
	.align		8
.nv.constant4:
        /*0000*/ 	.dword	_$_str
	.align		8
        /*0008*/ 	.dword	_$_str_$_2


//--------------------- .text.triton_poi_fused__native_batch_norm_legit_no_training_convolution_relu_29 --------------------------
	.section	.text.triton_poi_fused__native_batch_norm_legit_no_training_convolution_relu_29,"ax",@progbits
	.align	128
        .global         triton_poi_fused__native_batch_norm_legit_no_training_convolution_relu_29
        .type           triton_poi_fused__native_batch_norm_legit_no_training_convolution_relu_29,@function
        .size           triton_poi_fused__native_batch_norm_legit_no_training_convolution_relu_29,(.L_x_1 - triton_poi_fused__native_batch_norm_legit_no_training_convolution_relu_29)
        .other          triton_poi_fused__native_batch_norm_legit_no_training_convolution_relu_29,@"STO_CUDA_ENTRY STV_DEFAULT"
triton_poi_fused__native_batch_norm_legit_no_training_convolution_relu_29:
.text.triton_poi_fused__native_batch_norm_legit_no_training_convolution_relu_29:
[----:B------:R-:W0:Y:S01]  /*0000*/  LDC R1, c[0x0][0x28] ;  /* 0x00000a00ff017b82 */ /* 0x000e220000000800 */
[----:B------:R-:W1:Y:S07]  /*0010*/  S2R R0, SR_TID.X ;  /* 0x0000000000007919 */ /* 0x000e6e0000002100 */
[----:B------:R-:W2:Y:S01]  /*0020*/  LDC.64 R6, c[0x0][0x228] ;  /* 0x00008a00ff067b82 */ /* 0x000ea20000000a00 */
[----:B------:R-:W-:Y:S01]  /*0030*/  HFMA2.MMA R16, -RZ, RZ, 0, 0 ;  /* 0x00000000ff107435 */ /* 0x000fe200000001ff */
[----:B------:R-:W-:Y:S01]  /*0040*/  ULDC.64 UR4, c[0x0][0x208] ;  /* 0x0000820000047ab9 */ /* 0x000fe20000000a00 */
[----:B------:R-:W3:Y:S05]  /*0050*/  S2R R15, SR_CTAID.X ;  /* 0x00000000000f7919 */ /* 0x000eea0000002500 */
[----:B------:R-:W4:Y:S08]  /*0060*/  LDC.64 R4, c[0x0][0x218] ;  /* 0x00008600ff047b82 */ /* 0x000f300000000a00 */
[----:B------:R-:W5:Y:S08]  /*0070*/  LDC.64 R8, c[0x0][0x220] ;  /* 0x00008800ff087b82 */ /* 0x000f700000000a00 */
[----:B------:R-:W5:Y:S01]  /*0080*/  LDC.64 R10, c[0x0][0x230] ;  /* 0x00008c00ff0a7b82 */ /* 0x000f620000000a00 */
[----:B-1----:R-:W-:-:S07]  /*0090*/  LOP3.LUT R0, R0, 0x1f, RZ, 0xc0, !PT ;  /* 0x0000001f00007812 */ /* 0x002fce00078ec0ff */
[----:B------:R-:W1:Y:S01]  /*00a0*/  LDC.64 R12, c[0x0][0x238] ;  /* 0x00008e00ff0c7b82 */ /* 0x000e620000000a00 */
[----:B---3--:R-:W-:Y:S02]  /*00b0*/  SHF.R.U32.HI R2, RZ, 0x1a, R15 ;  /* 0x0000001aff027819 */ /* 0x008fe4000001160f */
[----:B------:R-:W-:Y:S02]  /*00c0*/  LEA R15, R15, R0, 0x5 ;  /* 0x000000000f0f7211 */ /* 0x000fe400078e28ff */
[----:B------:R-:W-:Y:S02]  /*00d0*/  SGXT.U32 R0, R2, 0x1 ;  /* 0x000000010200781a */ /* 0x000fe40000000000 */
[----:B------:R-:W-:Y:S01]  /*00e0*/  ISETP.GE.AND P0, PT, R15, 0x20, PT ;  /* 0x000000200f00780c */ /* 0x000fe20003f06270 */
[----:B------:R-:W3:Y:S01]  /*00f0*/  LDC.64 R2, c[0x0][0x210] ;  /* 0x00008400ff027b82 */ /* 0x000ee20000000a00 */
[----:B------:R-:W-:-:S04]  /*0100*/  IADD3 R0, R15, R0, RZ ;  /* 0x000000000f007210 */ /* 0x000fc80007ffe0ff */
[----:B------:R-:W-:-:S04]  /*0110*/  LOP3.LUT R0, R0, 0xfffffffe, RZ, 0xc0, !PT ;  /* 0xfffffffe00007812 */ /* 0x000fc800078ec0ff */
[----:B------:R-:W-:-:S05]  /*0120*/  IADD3 R17, R15, -R0, RZ ;  /* 0x800000000f117210 */ /* 0x000fca0007ffe0ff */
[----:B--2---:R-:W-:-:S05]  /*0130*/  IMAD.WIDE R6, R17, 0x4, R6 ;  /* 0x0000000411067825 */ /* 0x004fca00078e0206 */
[----:B------:R5:W2:Y:S01]  /*0140*/  @!P0 LDG.E.EL R16, desc[UR4][R6.64] ;  /* 0x0000000406108981 */ /* 0x000aa2000c2e1900 */
[----:B------:R-:W-:Y:S01]  /*0150*/  HFMA2.MMA R0, -RZ, RZ, 0, 0 ;  /* 0x00000000ff007435 */ /* 0x000fe200000001ff */
[----:B------:R-:W-:Y:S01]  /*0160*/  MOV R19, RZ ;  /* 0x000000ff00137202 */ /* 0x000fe20000000f00 */
[----:B----4-:R-:W-:Y:S01]  /*0170*/  IMAD.WIDE R4, R17, 0x4, R4 ;  /* 0x0000000411047825 */ /* 0x010fe200078e0204 */
[----:B------:R-:W-:-:S03]  /*0180*/  MOV R14, RZ ;  /* 0x000000ff000e7202 */ /* 0x000fc60000000f00 */
[----:B---3--:R-:W-:Y:S01]  /*0190*/  IMAD.WIDE R2, R15, 0x4, R2 ;  /* 0x000000040f027825 */ /* 0x008fe200078e0202 */
[----:B------:R3:W4:Y:S03]  /*01a0*/  @!P0 LDG.E.EL R19, desc[UR4][R4.64] ;  /* 0x0000000404138981 */ /* 0x000726000c2e1900 */
[C---:B-----5:R-:W-:Y:S01]  /*01b0*/  IMAD.WIDE R6, R17.reuse, 0x4, R8 ;  /* 0x0000000411067825 */ /* 0x060fe200078e0208 */
[----:B------:R-:W4:Y:S03]  /*01c0*/  @!P0 LDG.E R0, desc[UR4][R2.64] ;  /* 0x0000000402008981 */ /* 0x000f26000c1e1900 */
[C---:B0-----:R-:W-:Y:S01]  /*01d0*/  IMAD.WIDE R8, R17.reuse, 0x4, R10 ;  /* 0x0000000411087825 */ /* 0x041fe200078e020a */
[----:B------:R0:W5:Y:S01]  /*01e0*/  @!P0 LDG.E.EL R14, desc[UR4][R6.64] ;  /* 0x00000004060e8981 */ /* 0x000162000c2e1900 */
[----:B---3--:R-:W3:Y:S02]  /*01f0*/  LDC.64 R4, c[0x0][0x240] ;  /* 0x00009000ff047b82 */ /* 0x008ee40000000a00 */
[----:B-1----:R-:W-:Y:S01]  /*0200*/  IMAD.WIDE R10, R17, 0x4, R12 ;  /* 0x00000004110a7825 */ /* 0x002fe200078e020c */
[----:B------:R-:W-:-:S06]  /*0210*/  CS2R R12, SRZ ;  /* 0x00000000000c7805 */ /* 0x000fcc000001ff00 */
[----:B------:R-:W5:Y:S04]  /*0220*/  @!P0 LDG.E.EL R12, desc[UR4][R8.64] ;  /* 0x00000004080c8981 */ /* 0x000f68000c2e1900 */
[----:B------:R-:W5:Y:S01]  /*0230*/  @!P0 LDG.E.EL R13, desc[UR4][R10.64] ;  /* 0x000000040a0d8981 */ /* 0x000f62000c2e1900 */
[----:B0-----:R-:W-:Y:S01]  /*0240*/  HFMA2.MMA R6, -RZ, RZ, 1.625, 0 ;  /* 0x3e800000ff067435 */ /* 0x001fe200000001ff */
[----:B---3--:R-:W-:-:S04]  /*0250*/  IMAD.WIDE R4, R15, 0x4, R4 ;  /* 0x000000040f047825 */ /* 0x008fc800078e0204 */
[----:B--2---:R-:W-:-:S04]  /*0260*/  FADD R16, R16, 9.9999997473787516356e-06 ;  /* 0x3727c5ac10107421 */ /* 0x004fc80000000000 */
[----:B------:R-:W0:Y:S02]  /*0270*/  MUFU.SQRT R17, R16 ;  /* 0x0000001000117308 */ /* 0x000e240000002000 */
[C---:B0-----:R-:W-:Y:S02]  /*0280*/  FSETP.GT.AND P1, PT, R17.reuse, 8.50705917302346158658e+37, PT ;  /* 0x7e8000001100780b */ /* 0x041fe40003f24000 */
[----:B------:R-:W-:-:S11]  /*0290*/  FSETP.GEU.AND P2, PT, R17, 1.175494350822287508e-38, PT ;  /* 0x008000001100780b */ /* 0x000fd60003f4e000 */
[----:B------:R-:W-:-:S04]  /*02a0*/  @P1 FMUL R17, R17, 0.25 ;  /* 0x3e80000011111820 */ /* 0x000fc80000400000 */
[----:B------:R-:W-:-:S06]  /*02b0*/  @!P2 FMUL R17, R17, 16777216 ;  /* 0x4b8000001111a820 */ /* 0x000fcc0000400000 */
[----:B------:R-:W0:Y:S01]  /*02c0*/  MUFU.RCP R17, R17 ;  /* 0x0000001100117308 */ /* 0x000e220000001000 */
[----:B------:R-:W-:Y:S01]  /*02d0*/  FSEL R6, R6, 1, P1 ;  /* 0x3f80000006067808 */ /* 0x000fe20000800000 */
[----:B----4-:R-:W-:-:S04]  /*02e0*/  FADD R19, R19, R0 ;  /* 0x0000000013137221 */ /* 0x010fc80000000000 */
[----:B------:R-:W-:Y:S01]  /*02f0*/  @!P2 FMUL R6, R6, 16777216 ;  /* 0x4b8000000606a820 */ /* 0x000fe20000400000 */
[----:B-----5:R-:W-:-:S03]  /*0300*/  FADD R14, R19, -R14 ;  /* 0x8000000e130e7221 */ /* 0x020fc60000000000 */
[----:B0-----:R-:W-:-:S04]  /*0310*/  FMUL R7, R17, R6 ;  /* 0x0000000611077220 */ /* 0x001fc80000400000 */
[----:B------:R-:W-:-:S04]  /*0320*/  FMUL R14, R14, R7 ;  /* 0x000000070e0e7220 */ /* 0x000fc80000400000 */
[----:B------:R-:W-:Y:S01]  /*0330*/  FFMA R12, R14, R12, R13 ;  /* 0x0000000c0e0c7223 */ /* 0x000fe2000000000d */
[----:B------:R0:W-:Y:S04]  /*0340*/  @!P0 STG.E desc[UR4][R2.64], R19 ;  /* 0x0000001302008986 */ /* 0x0001e8000c101904 */
[----:B------:R-:W-:-:S04]  /*0350*/  FSETP.GEU.AND P1, PT, R12, RZ, PT ;  /* 0x000000ff0c00720b */ /* 0x000fc80003f2e000 */
[----:B------:R-:W-:Y:S01]  /*0360*/  FSEL R7, R12, RZ, P1 ;  /* 0x000000ff0c077208 */ /* 0x000fe20000800000 */
[----:B0-----:R-:W-:Y:S08]  /*0370*/  @P0 EXIT ;  /* 0x000000000000094d */ /* 0x001ff00003800000 */
[----:B------:R-:W-:Y:S01]  /*0380*/  STG.E desc[UR4][R4.64], R7 ;  /* 0x0000000704007986 */ /* 0x000fe2000c101904 */
[----:B------:R-:W-:Y:S05]  /*0390*/  EXIT ;  /* 0x000000000000794d */ /* 0x000fea0003800000 */
.L_x_0:
[----:B------:R-:W-:-:S00]  /*03a0*/  BRA `(.L_x_0) ;  /* 0xfffffffc00fc7947 */ /* 0x000fc0000383ffff */
[----:B------:R-:W-:-:S00]  /*03b0*/  NOP ;  /* 0x0000000000007918 */ /* 0x000fc00000000000 */
        /* <DEDUP_REMOVED lines=12> */
.L_x_1:


//--------------------- .nv.global.init           --------------------------
	.section	.nv.global.init,"aw",@progbits
.nv.global.init:
	.type		_$_str,@object
	.size		_$_str,(_$_str_$_2 - _$_str)
_$_str:
        /*0000*/ 	.byte	0x5f, 0x5f, 0x43, 0x55, 0x44, 0x41, 0x5f, 0x46, 0x54, 0x5a, 0x00
	.type		_$_str_$_2,@object
	.size		_$_str_$_2,(.L_1 - _$_str_$_2)
_$_str_$_2:
        /*000b*/ 	.byte	0x5f, 0x5f, 0x43, 0x55, 0x44, 0x41, 0x5f, 0x50, 0x52, 0x45, 0x43, 0x5f, 0x53, 0x51, 0x52, 0x54
        /*001b*/ 	.byte	0x00
.L_1:


//--------------------- .nv.constant0.triton_poi_fused__native_batch_norm_legit_no_training_convolution_relu_29 --------------------------
	.section	.nv.constant0.triton_poi_fused__native_batch_norm_legit_no_training_convolution_relu_29,"a",@progbits
	.sectionflags	@""
	.align	4
.nv.constant0.triton_poi_fused__native_batch_norm_legit_no_training_convolution_relu_29:
	.zero		588
